	.headerflags	@"EF_CUDA_TEXMODE_UNIFIED EF_CUDA_64BIT_ADDRESS EF_CUDA_ACCELERATORS EF_CUDA_SM90 EF_CUDA_VIRTUAL_SM(EF_CUDA_SM90)"
	.elftype	@"ET_EXEC"


//--------------------- .nv.info                  --------------------------
	.section	.nv.info,"",@"SHT_CUDA_INFO"
	.align	4


	//----- nvinfo : EIATTR_REGCOUNT
	.align		4
        /*0000*/ 	.byte	0x04, 0x2f
        /*0002*/ 	.short	(.L_1 - .L_0)
	.align		4
.L_0:
        /*0004*/ 	.word	index@(triton_poi_fused_avg_pool2d_relu_threshold_backward_12)
        /*0008*/ 	.word	0x0000001a


	//----- nvinfo : EIATTR_MIN_STACK_SIZE
	.align		4
.L_1:
        /*000c*/ 	.byte	0x04, 0x12
        /*000e*/ 	.short	(.L_3 - .L_2)
	.align		4
.L_2:
        /*0010*/ 	.word	index@(triton_poi_fused_avg_pool2d_relu_threshold_backward_12)
        /*0014*/ 	.word	0x00000000


	//----- nvinfo : EIATTR_FRAME_SIZE
	.align		4
.L_3:
        /*0018*/ 	.byte	0x04, 0x11
        /*001a*/ 	.short	(.L_5 - .L_4)
	.align		4
.L_4:
        /*001c*/ 	.word	index@(triton_poi_fused_avg_pool2d_relu_threshold_backward_12)
        /*0020*/ 	.word	0x00000000


	//----- nvinfo : EIATTR_MIN_STACK_SIZE
	.align		4
.L_5:
        /*0024*/ 	.byte	0x04, 0x12
        /*0026*/ 	.short	(.L_7 - .L_6)
	.align		4
.L_6:
        /*0028*/ 	.word	index@(triton_poi_fused_avg_pool2d_relu_threshold_backward_12)
        /*002c*/ 	.word	0x00000000
.L_7:


//--------------------- .nv.info.triton_poi_fused_avg_pool2d_relu_threshold_backward_12 --------------------------
	.section	.nv.info.triton_poi_fused_avg_pool2d_relu_threshold_backward_12,"",@"SHT_CUDA_INFO"
	.sectionflags	@""
	.align	4


	//----- nvinfo : EIATTR_CUDA_API_VERSION
	.align		4
        /*0000*/ 	.byte	0x04, 0x37
        /*0002*/ 	.short	(.L_9 - .L_8)
.L_8:
        /*0004*/ 	.word	0x0000007c


	//----- nvinfo : EIATTR_KPARAM_INFO
	.align		4
.L_9:
        /*0008*/ 	.byte	0x04, 0x17
        /*000a*/ 	.short	(.L_11 - .L_10)
.L_10:
        /*000c*/ 	.word	0x00000000
        /*0010*/ 	.short	0x0003
        /*0012*/ 	.short	0x0018
        /*0014*/ 	.byte	0x00, 0xf0, 0x11, 0x00


	//----- nvinfo : EIATTR_KPARAM_INFO
	.align		4
.L_11:
        /*0018*/ 	.byte	0x04, 0x17
        /*001a*/ 	.short	(.L_13 - .L_12)
.L_12:
        /*001c*/ 	.word	0x00000000
        /*0020*/ 	.short	0x0002
        /*0022*/ 	.short	0x0010
        /*0024*/ 	.byte	0x00, 0xf4, 0x21, 0x00


	//----- nvinfo : EIATTR_KPARAM_INFO
	.align		4
.L_13:
        /*0028*/ 	.byte	0x04, 0x17
        /*002a*/ 	.short	(.L_15 - .L_14)
.L_14:
        /*002c*/ 	.word	0x00000000
        /*0030*/ 	.short	0x0001
        /*0032*/ 	.short	0x0008
        /*0034*/ 	.byte	0x00, 0xf4, 0x21, 0x00


	//----- nvinfo : EIATTR_KPARAM_INFO
	.align		4
.L_15:
        /*0038*/ 	.byte	0x04, 0x17
        /*003a*/ 	.short	(.L_17 - .L_16)
.L_16:
        /*003c*/ 	.word	0x00000000
        /*0040*/ 	.short	0x0000
        /*0042*/ 	.short	0x0000
        /*0044*/ 	.byte	0x00, 0xf4, 0x21, 0x00


	//----- nvinfo : EIATTR_SPARSE_MMA_MASK
	.align		4
.L_17:
        /*0048*/ 	.byte	0x03, 0x50
        /*004a*/ 	.short	0x0000


	//----- nvinfo : EIATTR_MAXREG_COUNT
	.align		4
        /*004c*/ 	.byte	0x03, 0x1b
        /*004e*/ 	.short	0x00ff


	//----- nvinfo : EIATTR_EXIT_INSTR_OFFSETS
	.align		4
        /*0050*/ 	.byte	0x04, 0x1c
        /*0052*/ 	.short	(.L_19 - .L_18)


	//   ....[0]....
.L_18:
        /*0054*/ 	.word	0x000007f0


	//----- nvinfo : EIATTR_REQNTID
	.align		4
.L_19:
        /*0058*/ 	.byte	0x04, 0x10
        /*005a*/ 	.short	(.L_21 - .L_20)
.L_20:
        /*005c*/ 	.word	0x00000080
        /*0060*/ 	.word	0x00000001
        /*0064*/ 	.word	0x00000001


	//----- nvinfo : EIATTR_CBANK_PARAM_SIZE
	.align		4
.L_21:
        /*0068*/ 	.byte	0x03, 0x19
        /*006a*/ 	.short	0x001c


	//----- nvinfo : EIATTR_PARAM_CBANK
	.align		4
        /*006c*/ 	.byte	0x04, 0x0a
        /*006e*/ 	.short	(.L_23 - .L_22)
	.align		4
.L_22:
        /*0070*/ 	.word	index@(.nv.constant0.triton_poi_fused_avg_pool2d_relu_threshold_backward_12)
        /*0074*/ 	.short	0x0210
        /*0076*/ 	.short	0x001c


	//----- nvinfo : EIATTR_SW_WAR
	.align		4
.L_23:
        /*0078*/ 	.byte	0x04, 0x36
        /*007a*/ 	.short	(.L_25 - .L_24)
.L_24:
        /*007c*/ 	.word	0x00000008
.L_25:


//--------------------- .nv.callgraph             --------------------------
	.section	.nv.callgraph,"",@"SHT_CUDA_CALLGRAPH"
	.align	4
	.sectionentsize	8
	.align		4
        /*0000*/ 	.word	0x00000000
	.align		4
        /*0004*/ 	.word	0xffffffff
	.align		4
        /*0008*/ 	.word	0x00000000
	.align		4
        /*000c*/ 	.word	0xfffffffe
	.align		4
        /*0010*/ 	.word	0x00000000
	.align		4
        /*0014*/ 	.word	0xfffffffd
	.align		4
        /*0018*/ 	.word	0x00000000
	.align		4
        /*001c*/ 	.word	0xfffffffc


//--------------------- .text.triton_poi_fused_avg_pool2d_relu_threshold_backward_12 --------------------------
	.section	.text.triton_poi_fused_avg_pool2d_relu_threshold_backward_12,"ax",@progbits
	.align	128
        .global         triton_poi_fused_avg_pool2d_relu_threshold_backward_12
        .type           triton_poi_fused_avg_pool2d_relu_threshold_backward_12,@function
        .size           triton_poi_fused_avg_pool2d_relu_threshold_backward_12,(.L_x_1 - triton_poi_fused_avg_pool2d_relu_threshold_backward_12)
        .other          triton_poi_fused_avg_pool2d_relu_threshold_backward_12,@"STO_CUDA_ENTRY STV_DEFAULT"
triton_poi_fused_avg_pool2d_relu_threshold_backward_12:
.text.triton_poi_fused_avg_pool2d_relu_threshold_backward_12:
[----:B------:R-:W-:Y:S01]  /*0000*/  LDC R1, c[0x0][0x28] ;  /* 0x00000a00ff017b82 */ /* 0x000fe20000000800 */
[----:B------:R-:W1:Y:S01]  /*0010*/  S2R R9, SR_TID.X ;  /* 0x0000000000097919 */ /* 0x000e620000002100 */
[----:B------:R-:W-:Y:S01]  /*0020*/  ULDC.64 UR4, c[0x0][0x208] ;  /* 0x0000820000047ab9 */ /* 0x000fe20000000a00 */
[----:B------:R-:W2:Y:S01]  /*0030*/  S2R R0, SR_CTAID.X ;  /* 0x0000000000007919 */ /* 0x000ea20000002500 */
[----:B------:R-:W-:Y:S01]  /*0040*/  IMAD.MOV.U32 R8, RZ, RZ, RZ ;  /* 0x000000ffff087224 */ /* 0x000fe200078e00ff */
[----:B------:R-:W-:Y:S01]  /*0050*/  ULDC.64 UR6, c[0x0][0x220] ;  /* 0x0000880000067ab9 */ /* 0x000fe20000000a00 */
[----:B-1----:R-:W-:Y:S02]  /*0060*/  LOP3.LUT R9, R9, 0x7f, RZ, 0xc0, !PT ;  /* 0x0000007f09097812 */ /* 0x002fe400078ec0ff */
[----:B--2---:R-:W-:-:S03]  /*0070*/  SHF.R.S32.HI R2, RZ, 0x18, R0 ;  /* 0x00000018ff027819 */ /* 0x004fc60000011400 */
[----:B------:R-:W-:Y:S01]  /*0080*/  IMAD R9, R0, 0x80, R9 ;  /* 0x0000008000097824 */ /* 0x000fe200078e0209 */
[----:B------:R-:W-:-:S03]  /*0090*/  SGXT R0, R2, 0x1 ;  /* 0x000000010200781a */ /* 0x000fc60000000200 */
[----:B------:R-:W-:Y:S01]  /*00a0*/  VIADD R7, R9, 0xffffffdf ;  /* 0xffffffdf09077836 */ /* 0x000fe20000000000 */
[----:B------:R-:W1:Y:S01]  /*00b0*/  LDC.64 R2, c[0x0][0x210] ;  /* 0x00008400ff027b82 */ /* 0x000e620000000a00 */
[----:B------:R-:W-:-:S04]  /*00c0*/  LEA.HI R0, R0, R9, RZ, 0x5 ;  /* 0x0000000900007211 */ /* 0x000fc800078f28ff */
[----:B------:R-:W-:Y:S02]  /*00d0*/  SHF.R.S32.HI R11, RZ, 0x5, R0 ;  /* 0x00000005ff0b7819 */ /* 0x000fe40000011400 */
[----:B------:R-:W-:Y:S02]  /*00e0*/  LOP3.LUT R0, R0, 0xffffffe0, RZ, 0xc0, !PT ;  /* 0xffffffe000007812 */ /* 0x000fe400078ec0ff */
[----:B------:R-:W-:-:S03]  /*00f0*/  LEA.HI R4, R11, R11, RZ, 0x5 ;  /* 0x0000000b0b047211 */ /* 0x000fc600078f28ff */
[----:B------:R-:W-:Y:S01]  /*0100*/  IMAD.IADD R0, R9, 0x1, -R0 ;  /* 0x0000000109007824 */ /* 0x000fe200078e0a00 */
[----:B------:R-:W-:-:S05]  /*0110*/  LOP3.LUT R4, R4, 0xffffffe0, RZ, 0xc0, !PT ;  /* 0xffffffe004047812 */ /* 0x000fca00078ec0ff */
[----:B------:R-:W-:Y:S02]  /*0120*/  IMAD.IADD R11, R11, 0x1, -R4 ;  /* 0x000000010b0b7824 */ /* 0x000fe400078e0a04 */
[----:B------:R-:W-:-:S03]  /*0130*/  IMAD.MOV.U32 R4, RZ, RZ, RZ ;  /* 0x000000ffff047224 */ /* 0x000fc600078e00ff */
[----:B------:R-:W-:Y:S01]  /*0140*/  ISETP.GT.AND P1, PT, R11, RZ, PT ;  /* 0x000000ff0b00720c */ /* 0x000fe20003f24270 */
[----:B-1----:R-:W-:-:S03]  /*0150*/  IMAD.WIDE R6, R7, 0x4, R2 ;  /* 0x0000000407067825 */ /* 0x002fc600078e0202 */
[----:B------:R-:W-:-:S13]  /*0160*/  ISETP.GT.AND P6, PT, R0, RZ, P1 ;  /* 0x000000ff0000720c */ /* 0x000fda0000fc4270 */
[----:B------:R1:W2:Y:S01]  /*0170*/  @P6 LDG.E R4, desc[UR4][R6.64] ;  /* 0x0000000406046981 */ /* 0x0002a2000c1e1900 */
[----:B------:R-:W-:Y:S01]  /*0180*/  ISETP.GT.AND P1, PT, R0, -0x1, P1 ;  /* 0xffffffff0000780c */ /* 0x000fe20000f24270 */
[----:B------:R-:W-:-:S04]  /*0190*/  VIADD R13, R9, 0xffffffe0 ;  /* 0xffffffe0090d7836 */ /* 0x000fc80000000000 */
[----:B------:R-:W-:-:S08]  /*01a0*/  IMAD.WIDE R12, R13, 0x4, R2 ;  /* 0x000000040d0c7825 */ /* 0x000fd000078e0202 */
[----:B------:R3:W4:Y:S01]  /*01b0*/  @P1 LDG.E R8, desc[UR4][R12.64] ;  /* 0x000000040c081981 */ /* 0x000722000c1e1900 */
[C---:B------:R-:W-:Y:S01]  /*01c0*/  VIADD R5, R0.reuse, 0x1 ;  /* 0x0000000100057836 */ /* 0x040fe20000000000 */
[----:B------:R-:W-:Y:S01]  /*01d0*/  ISETP.GT.AND P2, PT, R11, -0x1, PT ;  /* 0xffffffff0b00780c */ /* 0x000fe20003f44270 */
[----:B------:R-:W-:Y:S01]  /*01e0*/  VIADD R21, R9, 0xffffffe1 ;  /* 0xffffffe109157836 */ /* 0x000fe20000000000 */
[----:B------:R-:W-:Y:S01]  /*01f0*/  IADD3 R14, R11, 0x1, RZ ;  /* 0x000000010b0e7810 */ /* 0x000fe20007ffe0ff */
[----:B------:R-:W-:Y:S01]  /*0200*/  IMAD.MOV.U32 R10, RZ, RZ, RZ ;  /* 0x000000ffff0a7224 */ /* 0x000fe200078e00ff */
[----:B------:R-:W-:Y:S01]  /*0210*/  ISETP.GE.U32.AND P0, PT, R5, 0x20, PT ;  /* 0x000000200500780c */ /* 0x000fe20003f06070 */
[----:B------:R-:W-:Y:S01]  /*0220*/  VIADD R23, R9, 0xffffffff ;  /* 0xffffffff09177836 */ /* 0x000fe20000000000 */
[----:B------:R-:W-:Y:S01]  /*0230*/  ISETP.GT.AND P2, PT, R0, RZ, P2 ;  /* 0x000000ff0000720c */ /* 0x000fe20001744270 */
[----:B------:R-:W-:Y:S01]  /*0240*/  IMAD.WIDE R20, R21, 0x4, R2 ;  /* 0x0000000415147825 */ /* 0x000fe200078e0202 */
[----:B------:R-:W-:-:S02]  /*0250*/  ISETP.GT.AND P4, PT, R11, RZ, !P0 ;  /* 0x000000ff0b00720c */ /* 0x000fc40004784270 */
[C---:B------:R-:W-:Y:S01]  /*0260*/  ISETP.GE.U32.AND P3, PT, R14.reuse, 0x20, PT ;  /* 0x000000200e00780c */ /* 0x040fe20003f66070 */
[--C-:B-1----:R-:W-:Y:S01]  /*0270*/  IMAD.WIDE R6, R9, 0x4, R2.reuse ;  /* 0x0000000409067825 */ /* 0x102fe200078e0202 */
[----:B------:R-:W-:Y:S02]  /*0280*/  ISETP.GT.AND P0, PT, R11, -0x1, !P0 ;  /* 0xffffffff0b00780c */ /* 0x000fe40004704270 */
[----:B------:R-:W-:Y:S01]  /*0290*/  LOP3.LUT R17, R14, R5, RZ, 0xfc, !PT ;  /* 0x000000050e117212 */ /* 0x000fe200078efcff */
[----:B---3--:R-:W-:Y:S01]  /*02a0*/  IMAD.MOV.U32 R12, RZ, RZ, RZ ;  /* 0x000000ffff0c7224 */ /* 0x008fe200078e00ff */
[----:B------:R1:W3:Y:S01]  /*02b0*/  LDG.E R13, desc[UR4][R6.64] ;  /* 0x00000004060d7981 */ /* 0x0002e2000c1e1900 */
[----:B------:R-:W-:Y:S01]  /*02c0*/  IMAD.WIDE R22, R23, 0x4, R2 ;  /* 0x0000000417167825 */ /* 0x000fe200078e0202 */
[----:B------:R-:W-:-:S03]  /*02d0*/  ISETP.GT.AND P5, PT, R0, RZ, !P3 ;  /* 0x000000ff0000720c */ /* 0x000fc60005fa4270 */
[----:B------:R5:W3:Y:S01]  /*02e0*/  @P4 LDG.E R10, desc[UR4][R20.64] ;  /* 0x00000004140a4981 */ /* 0x000ae2000c1e1900 */
[----:B------:R-:W-:-:S03]  /*02f0*/  VIADD R15, R9, 0x1 ;  /* 0x00000001090f7836 */ /* 0x000fc60000000000 */
[----:B------:R-:W3:Y:S01]  /*0300*/  @P2 LDG.E R12, desc[UR4][R22.64] ;  /* 0x00000004160c2981 */ /* 0x000ee2000c1e1900 */
[----:B------:R-:W-:Y:S01]  /*0310*/  VIADD R5, R9, 0x1f ;  /* 0x0000001f09057836 */ /* 0x000fe20000000000 */
[----:B------:R-:W-:Y:S01]  /*0320*/  ISETP.GT.AND P3, PT, R0, -0x1, !P3 ;  /* 0xffffffff0000780c */ /* 0x000fe20005f64270 */
[----:B------:R-:W-:-:S04]  /*0330*/  IMAD.WIDE R14, R15, 0x4, R2 ;  /* 0x000000040f0e7825 */ /* 0x000fc800078e0202 */
[C---:B-1----:R-:W-:Y:S02]  /*0340*/  VIADD R7, R9.reuse, 0x20 ;  /* 0x0000002009077836 */ /* 0x042fe40000000000 */
[----:B-----5:R-:W-:Y:S02]  /*0350*/  VIADD R21, R9, 0x21 ;  /* 0x0000002109157836 */ /* 0x020fe40000000000 */
[----:B------:R-:W-:-:S04]  /*0360*/  IMAD.WIDE R6, R7, 0x4, R2 ;  /* 0x0000000407067825 */ /* 0x000fc800078e0202 */
[----:B------:R-:W-:-:S04]  /*0370*/  IMAD.WIDE R20, R21, 0x4, R2 ;  /* 0x0000000415147825 */ /* 0x000fc800078e0202 */
[----:B------:R-:W-:-:S06]  /*0380*/  IMAD.MOV.U32 R18, RZ, RZ, RZ ;  /* 0x000000ffff127224 */ /* 0x000fcc00078e00ff */
[----:B------:R-:W5:Y:S01]  /*0390*/  @P3 LDG.E R18, desc[UR4][R6.64] ;  /* 0x0000000406123981 */ /* 0x000f62000c1e1900 */
[----:B--2---:R-:W-:Y:S02]  /*03a0*/  SEL R19, R4, RZ, P6 ;  /* 0x000000ff04137207 */ /* 0x004fe40003000000 */
[----:B------:R-:W-:Y:S02]  /*03b0*/  ISETP.GE.U32.AND P6, PT, R17, 0x20, PT ;  /* 0x000000201100780c */ /* 0x000fe40003fc6070 */
[----:B------:R-:W-:Y:S01]  /*03c0*/  CS2R R16, SRZ ;  /* 0x0000000000107805 */ /* 0x000fe2000001ff00 */
[----:B------:R-:W-:Y:S01]  /*03d0*/  IMAD.WIDE R4, R5, 0x4, R2 ;  /* 0x0000000405047825 */ /* 0x000fe200078e0202 */
[----:B------:R-:W-:-:S04]  /*03e0*/  HFMA2.MMA R2, -RZ, RZ, 0, 0 ;  /* 0x00000000ff027435 */ /* 0x000fc800000001ff */
[----:B------:R1:W2:Y:S04]  /*03f0*/  @P0 LDG.E R16, desc[UR4][R14.64] ;  /* 0x000000040e100981 */ /* 0x0002a8000c1e1900 */
[----:B------:R1:W2:Y:S04]  /*0400*/  @P5 LDG.E R17, desc[UR4][R4.64] ;  /* 0x0000000404115981 */ /* 0x0002a8000c1e1900 */
[----:B------:R-:W2:Y:S01]  /*0410*/  @!P6 LDG.E R2, desc[UR4][R20.64] ;  /* 0x000000041402e981 */ /* 0x000ea2000c1e1900 */
[----:B----4-:R-:W-:Y:S01]  /*0420*/  SEL R8, R8, RZ, P1 ;  /* 0x000000ff08087207 */ /* 0x010fe20000800000 */
[C---:B------:R-:W-:Y:S01]  /*0430*/  VIADD R3, R11.reuse, 0xffffffff ;  /* 0xffffffff0b037836 */ /* 0x040fe20000000000 */
[----:B------:R-:W-:-:S04]  /*0440*/  ISETP.GT.AND P1, PT, R11, 0x1, PT ;  /* 0x000000010b00780c */ /* 0x000fc80003f24270 */
[----:B-1----:R-:W-:Y:S01]  /*0450*/  SEL R14, R3, RZ, P1 ;  /* 0x000000ff030e7207 */ /* 0x002fe20000800000 */
[C---:B------:R-:W-:Y:S01]  /*0460*/  VIADD R3, R11.reuse, 0x2 ;  /* 0x000000020b037836 */ /* 0x040fe20000000000 */
[----:B------:R-:W-:-:S04]  /*0470*/  ISETP.GE.AND P1, PT, R11, 0x1e, PT ;  /* 0x0000001e0b00780c */ /* 0x000fc80003f26270 */
[----:B------:R-:W-:Y:S02]  /*0480*/  SEL R3, R3, RZ, !P1 ;  /* 0x000000ff03037207 */ /* 0x000fe40004800000 */
[----:B------:R-:W-:-:S03]  /*0490*/  ISETP.GT.AND P1, PT, R11, 0x1d, PT ;  /* 0x0000001d0b00780c */ /* 0x000fc60003f24270 */
[----:B0-----:R-:W-:-:S10]  /*04a0*/  VIADD R22, R3, 0x20 ;  /* 0x0000002003167836 */ /* 0x001fd40000000000 */
[----:B------:R-:W-:Y:S01]  /*04b0*/  @!P1 IMAD.MOV R22, RZ, RZ, R3 ;  /* 0x000000ffff169224 */ /* 0x000fe200078e0203 */
[C---:B------:R-:W-:Y:S01]  /*04c0*/  ISETP.GE.AND P1, PT, R0.reuse, 0x1e, PT ;  /* 0x0000001e0000780c */ /* 0x040fe20003f26270 */
[----:B------:R-:W-:-:S05]  /*04d0*/  VIADD R3, R0, 0x2 ;  /* 0x0000000200037836 */ /* 0x000fca0000000000 */
[----:B------:R-:W-:Y:S02]  /*04e0*/  SEL R3, R3, RZ, !P1 ;  /* 0x000000ff03037207 */ /* 0x000fe40004800000 */
[----:B------:R-:W-:-:S03]  /*04f0*/  ISETP.GT.AND P1, PT, R0, 0x1d, PT ;  /* 0x0000001d0000780c */ /* 0x000fc60003f24270 */
[----:B------:R-:W-:-:S10]  /*0500*/  VIADD R4, R3, 0x20 ;  /* 0x0000002003047836 */ /* 0x000fd40000000000 */
[----:B------:R-:W-:Y:S01]  /*0510*/  @!P1 IADD3 R4, R3, RZ, RZ ;  /* 0x000000ff03049210 */ /* 0x000fe20007ffe0ff */
[C---:B------:R-:W-:Y:S01]  /*0520*/  VIADD R3, R0.reuse, 0xffffffff ;  /* 0xffffffff00037836 */ /* 0x040fe20000000000 */
[----:B------:R-:W-:-:S04]  /*0530*/  ISETP.GT.AND P1, PT, R0, 0x1, PT ;  /* 0x000000010000780c */ /* 0x000fc80003f24270 */
[----:B------:R-:W-:Y:S02]  /*0540*/  SEL R3, R3, RZ, P1 ;  /* 0x000000ff03037207 */ /* 0x000fe40000800000 */
[----:B------:R-:W-:-:S03]  /*0550*/  LOP3.LUT R0, R11, R0, RZ, 0xfc, !PT ;  /* 0x000000000b007212 */ /* 0x000fc600078efcff */
[----:B------:R-:W-:Y:S01]  /*0560*/  IMAD.IADD R5, R4, 0x1, -R3 ;  /* 0x0000000104057824 */ /* 0x000fe200078e0a03 */
[----:B------:R-:W-:Y:S01]  /*0570*/  ISETP.GT.AND P1, PT, R0, -0x1, PT ;  /* 0xffffffff0000780c */ /* 0x000fe20003f24270 */
[----:B------:R-:W-:Y:S02]  /*0580*/  IMAD.IADD R3, R3, 0x1, -R4 ;  /* 0x0000000103037824 */ /* 0x000fe400078e0a04 */
[----:B------:R-:W-:-:S04]  /*0590*/  IMAD R5, R5, R22, RZ ;  /* 0x0000001605057224 */ /* 0x000fc800078e02ff */
[----:B------:R-:W-:Y:S01]  /*05a0*/  IMAD R3, R14, R3, R5 ;  /* 0x000000030e037224 */ /* 0x000fe200078e0205 */
[----:B---3--:R-:W-:Y:S01]  /*05b0*/  SEL R10, R10, RZ, P4 ;  /* 0x000000ff0a0a7207 */ /* 0x008fe20002000000 */
[----:B------:R-:W-:Y:S01]  /*05c0*/  FADD R19, R19, R8 ;  /* 0x0000000813137221 */ /* 0x000fe20000000000 */
[----:B------:R-:W-:Y:S01]  /*05d0*/  IMAD.MOV.U32 R0, RZ, RZ, RZ ;  /* 0x000000ffff007224 */ /* 0x000fe200078e00ff */
[----:B------:R-:W-:Y:S01]  /*05e0*/  SEL R12, R12, RZ, P2 ;  /* 0x000000ff0c0c7207 */ /* 0x000fe20001000000 */
[----:B------:R-:W0:Y:S01]  /*05f0*/  LDC.64 R4, c[0x0][0x218] ;  /* 0x00008600ff047b82 */ /* 0x000e220000000a00 */
[----:B------:R-:W-:Y:S01]  /*0600*/  I2FP.F32.S32 R6, R3 ;  /* 0x0000000300067245 */ /* 0x000fe20000201400 */
[----:B------:R-:W-:Y:S02]  /*0610*/  @P1 IMAD.MOV.U32 R0, RZ, RZ, R13 ;  /* 0x000000ffff001224 */ /* 0x000fe400078e000d */
[----:B------:R-:W-:Y:S01]  /*0620*/  FADD R19, R19, R10 ;  /* 0x0000000a13137221 */ /* 0x000fe20000000000 */
[----:B------:R-:W-:-:S02]  /*0630*/  FSETP.GT.AND P2, PT, |R6|, 8.50705917302346158658e+37, PT ;  /* 0x7e8000000600780b */ /* 0x000fc40003f44200 */
[----:B------:R-:W-:Y:S01]  /*0640*/  SEL R0, R0, RZ, P1 ;  /* 0x000000ff00007207 */ /* 0x000fe20000800000 */
[----:B------:R-:W-:Y:S01]  /*0650*/  FADD R19, R19, R12 ;  /* 0x0000000c13137221 */ /* 0x000fe20000000000 */
[----:B------:R-:W-:-:S03]  /*0660*/  FSETP.GEU.AND P1, PT, |R6|, 1.175494350822287508e-38, PT ;  /* 0x008000000600780b */ /* 0x000fc60003f2e200 */
[----:B------:R-:W-:Y:S01]  /*0670*/  FADD R19, R19, R0 ;  /* 0x0000000013137221 */ /* 0x000fe20000000000 */
[----:B-----5:R-:W-:-:S05]  /*0680*/  SEL R18, R18, RZ, P3 ;  /* 0x000000ff12127207 */ /* 0x020fca0001800000 */
[----:B------:R-:W-:-:S04]  /*0690*/  @P2 FMUL R6, R6, 0.25 ;  /* 0x3e80000006062820 */ /* 0x000fc80000400000 */
[----:B------:R-:W-:-:S04]  /*06a0*/  @!P1 FMUL R6, R6, 16777216 ;  /* 0x4b80000006069820 */ /* 0x000fc80000400000 */
[----:B------:R-:W1:Y:S01]  /*06b0*/  MUFU.RCP R3, R6 ;  /* 0x0000000600037308 */ /* 0x000e620000001000 */
[----:B0-----:R-:W-:Y:S01]  /*06c0*/  IMAD.WIDE R4, R9, 0x4, R4 ;  /* 0x0000000409047825 */ /* 0x001fe200078e0204 */
[----:B--2---:R-:W-:Y:S02]  /*06d0*/  SEL R16, R16, RZ, P0 ;  /* 0x000000ff10107207 */ /* 0x004fe40000000000 */
[----:B------:R-:W-:-:S03]  /*06e0*/  SEL R17, R17, RZ, P5 ;  /* 0x000000ff11117207 */ /* 0x000fc60002800000 */
[----:B------:R-:W-:-:S04]  /*06f0*/  FADD R16, R19, R16 ;  /* 0x0000001013107221 */ /* 0x000fc80000000000 */
[----:B------:R-:W-:Y:S01]  /*0700*/  FADD R17, R16, R17 ;  /* 0x0000001110117221 */ /* 0x000fe20000000000 */
[----:B------:R-:W-:-:S03]  /*0710*/  SEL R2, R2, RZ, !P6 ;  /* 0x000000ff02027207 */ /* 0x000fc60007000000 */
[----:B------:R-:W-:Y:S01]  /*0720*/  FADD R17, R17, R18 ;  /* 0x0000001211117221 */ /* 0x000fe20000000000 */
[----:B------:R-:W-:-:S03]  /*0730*/  FSETP.GEU.AND P0, PT, R13, RZ, PT ;  /* 0x000000ff0d00720b */ /* 0x000fc60003f0e000 */
[----:B------:R-:W-:Y:S01]  /*0740*/  FADD R0, R17, R2 ;  /* 0x0000000211007221 */ /* 0x000fe20000000000 */
[----:B------:R-:W-:-:S03]  /*0750*/  FSEL R13, R13, RZ, P0 ;  /* 0x000000ff0d0d7208 */ /* 0x000fc60000000000 */
[----:B------:R-:W-:Y:S01]  /*0760*/  @P2 FMUL R0, R0, 0.25 ;  /* 0x3e80000000002820 */ /* 0x000fe20000400000 */
[----:B------:R-:W-:-:S03]  /*0770*/  FSETP.GTU.AND P0, PT, R13, RZ, PT ;  /* 0x000000ff0d00720b */ /* 0x000fc60003f0c000 */
[----:B------:R-:W-:Y:S01]  /*0780*/  @!P1 FMUL R0, R0, 16777216 ;  /* 0x4b80000000009820 */ /* 0x000fe20000400000 */
[----:B------:R-:W-:-:S03]  /*0790*/  IADD3 R2, P1, R9, UR6, RZ ;  /* 0x0000000609027c10 */ /* 0x000fc6000ff3e0ff */
[----:B-1----:R-:W-:Y:S01]  /*07a0*/  FMUL R7, R3, R0 ;  /* 0x0000000003077220 */ /* 0x002fe20000400000 */
[----:B------:R-:W-:Y:S02]  /*07b0*/  LEA.HI.X.SX32 R3, R9, UR7, 0x1, P1 ;  /* 0x0000000709037c11 */ /* 0x000fe400088f0eff */
[----:B------:R-:W-:Y:S02]  /*07c0*/  SEL R9, RZ, 0x1, P0 ;  /* 0x00000001ff097807 */ /* 0x000fe40000000000 */
[----:B------:R-:W-:Y:S04]  /*07d0*/  STG.E desc[UR4][R4.64], R7 ;  /* 0x0000000704007986 */ /* 0x000fe8000c101904 */
[----:B------:R-:W-:Y:S01]  /*07e0*/  STG.E.U8 desc[UR4][R2.64], R9 ;  /* 0x0000000902007986 */ /* 0x000fe2000c101104 */
[----:B------:R-:W-:Y:S05]  /*07f0*/  EXIT ;  /* 0x000000000000794d */ /* 0x000fea0003800000 */
.L_x_0:
[----:B------:R-:W-:-:S00]  /*0800*/  BRA `(.L_x_0) ;  /* 0xfffffffc00fc7947 */ /* 0x000fc0000383ffff */
[----:B------:R-:W-:-:S00]  /*0810*/  NOP ;  /* 0x0000000000007918 */ /* 0x000fc00000000000 */
        /* <DEDUP_REMOVED lines=14> */
.L_x_1:


//--------------------- .nv.constant0.triton_poi_fused_avg_pool2d_relu_threshold_backward_12 --------------------------
	.section	.nv.constant0.triton_poi_fused_avg_pool2d_relu_threshold_backward_12,"a",@progbits
	.sectionflags	@""
	.align	4
.nv.constant0.triton_poi_fused_avg_pool2d_relu_threshold_backward_12:
	.zero		556
